//
// Generated by NVIDIA NVVM Compiler
//
// Compiler Build ID: CL-36424714
// Cuda compilation tools, release 13.0, V13.0.88
// Based on NVVM 20.0.0
//

.version 9.0
.target sm_100
.address_size 64

	// .globl	_Z16sumArrayElementKPiS_ji

.visible .entry _Z16sumArrayElementKPiS_ji(
	.param .u64 .ptr .align 1 _Z16sumArrayElementKPiS_ji_param_0,
	.param .u64 .ptr .align 1 _Z16sumArrayElementKPiS_ji_param_1,
	.param .u32 _Z16sumArrayElementKPiS_ji_param_2,
	.param .u32 _Z16sumArrayElementKPiS_ji_param_3
)
{
	.reg .pred 	%p<7>;
	.reg .b32 	%r<17>;
	.reg .b64 	%rd<16>;

	ld.param.u64 	%rd4, [_Z16sumArrayElementKPiS_ji_param_0];
	ld.param.u64 	%rd5, [_Z16sumArrayElementKPiS_ji_param_1];
	ld.param.u32 	%r8, [_Z16sumArrayElementKPiS_ji_param_2];
	ld.param.u32 	%r7, [_Z16sumArrayElementKPiS_ji_param_3];
	mov.u32 	%r1, %tid.x;
	mov.u32 	%r2, %ctaid.x;
	mov.u32 	%r16, %ntid.x;
	mul.lo.s32 	%r9, %r2, %r16;
	cvt.u64.u32 	%rd1, %r9;
	add.s32 	%r4, %r9, %r1;
	setp.ge.u32 	%p1, %r4, %r8;
	@%p1 bra 	$L__BB0_8;
	cvta.to.global.u64 	%rd6, %rd4;
	shl.b64 	%rd7, %rd1, 2;
	add.s64 	%rd2, %rd6, %rd7;
	mul.wide.s32 	%rd8, %r4, 4;
	add.s64 	%rd9, %rd6, %rd8;
	ld.global.u32 	%r10, [%rd9];
	setp.eq.s32 	%p2, %r10, %r7;
	selp.u32 	%r11, 1, 0, %p2;
	st.global.u32 	[%rd9], %r11;
	setp.lt.u32 	%p3, %r16, 2;
	@%p3 bra 	$L__BB0_6;
	mul.wide.u32 	%rd10, %r1, 4;
	add.s64 	%rd3, %rd2, %rd10;
$L__BB0_3:
	shr.u32 	%r6, %r16, 1;
	setp.ge.u32 	%p4, %r1, %r6;
	@%p4 bra 	$L__BB0_5;
	mul.wide.u32 	%rd11, %r6, 4;
	add.s64 	%rd12, %rd3, %rd11;
	ld.global.u32 	%r12, [%rd12];
	ld.global.u32 	%r13, [%rd3];
	add.s32 	%r14, %r13, %r12;
	st.global.u32 	[%rd3], %r14;
$L__BB0_5:
	bar.sync 	0;
	setp.gt.u32 	%p5, %r16, 3;
	mov.u32 	%r16, %r6;
	@%p5 bra 	$L__BB0_3;
$L__BB0_6:
	setp.ne.s32 	%p6, %r1, 0;
	@%p6 bra 	$L__BB0_8;
	ld.global.u32 	%r15, [%rd2];
	cvta.to.global.u64 	%rd13, %rd5;
	mul.wide.u32 	%rd14, %r2, 4;
	add.s64 	%rd15, %rd13, %rd14;
	st.global.u32 	[%rd15], %r15;
$L__BB0_8:
	ret;

}


// ===== COMPILED SASS (sm_100) =====

	.target	sm_100

	.elftype	@"ET_EXEC"


//--------------------- .note.nv.tkinfo           --------------------------
	.section	.note.nv.tkinfo,"",@"SHT_NOTE"
	.sectionflags	@"SHF_NOTE_NV_TKINFO"
	.tkinfo
        /*0018*/ 	.word	0x00000002
        /*0030*/ 	.string	""
        /*0030*/ 	.string	"ptxas"
        /*0030*/ 	.string	"Cuda compilation tools, release 13.0, V13.0.88"
        /*0030*/ 	.string	"Build cuda_13.0.r13.0/compiler.36424714_0"
        /*0030*/ 	.string	"-arch sm_100 -m 64 "



//--------------------- .note.nv.cuinfo           --------------------------
	.section	.note.nv.cuinfo,"",@"SHT_NOTE"
	.sectionflags	@"SHF_NOTE_NV_CUINFO"
        /*0018*/ 	.short	0x0002
        /*001a*/ 	.short	0x0064
        /*001c*/ 	.short	0x0082
	.zero		2


//--------------------- .nv.info                  --------------------------
	.section	.nv.info,"",@"SHT_CUDA_INFO"
	.align	4


	//----- nvinfo : EIATTR_REGCOUNT
	.align		4
        /*0000*/ 	.byte	0x04, 0x2f
        /*0002*/ 	.short	(.L_1 - .L_0)
	.align		4
.L_0:
        /*0004*/ 	.word	index@(_Z16sumArrayElementKPiS_ji)
        /*0008*/ 	.word	0x00000010


	//----- nvinfo : EIATTR_FRAME_SIZE
	.align		4
.L_1:
        /*000c*/ 	.byte	0x04, 0x11
        /*000e*/ 	.short	(.L_3 - .L_2)
	.align		4
.L_2:
        /*0010*/ 	.word	index@(_Z16sumArrayElementKPiS_ji)
        /*0014*/ 	.word	0x00000000


	//----- nvinfo : EIATTR_MIN_STACK_SIZE
	.align		4
.L_3:
        /*0018*/ 	.byte	0x04, 0x12
        /*001a*/ 	.short	(.L_5 - .L_4)
	.align		4
.L_4:
        /*001c*/ 	.word	index@(_Z16sumArrayElementKPiS_ji)
        /*0020*/ 	.word	0x00000000
.L_5:


//--------------------- .nv.compat                --------------------------
	.section	.nv.compat,"",@"SHT_CUDA_COMPAT_INFO"
	.align	4
        /*0000*/ 	.byte	0x02, 0x09, 0x00, 0x00, 0x02, 0x02, 0x01, 0x00, 0x02, 0x05, 0x05, 0x00, 0x03, 0x07, 0x01, 0x01
        /*0010*/ 	.byte	0x02, 0x03, 0x00, 0x00, 0x02, 0x06, 0x01, 0x00, 0x04, 0x0b, 0x08, 0x00, 0x09, 0x00, 0x00, 0x00
        /*0020*/ 	.byte	0x00, 0x00, 0x00, 0x00


//--------------------- .nv.info._Z16sumArrayElementKPiS_ji --------------------------
	.section	.nv.info._Z16sumArrayElementKPiS_ji,"",@"SHT_CUDA_INFO"
	.sectionflags	@""
	.align	4


	//----- nvinfo : EIATTR_CUDA_API_VERSION
	.align		4
        /*0000*/ 	.byte	0x04, 0x37
        /*0002*/ 	.short	(.L_7 - .L_6)
.L_6:
        /*0004*/ 	.word	0x00000082


	//----- nvinfo : EIATTR_KPARAM_INFO
	.align		4
.L_7:
        /*0008*/ 	.byte	0x04, 0x17
        /*000a*/ 	.short	(.L_9 - .L_8)
.L_8:
        /*000c*/ 	.word	0x00000000
        /*0010*/ 	.short	0x0003
        /*0012*/ 	.short	0x0014
        /*0014*/ 	.byte	0x00, 0xf0, 0x11, 0x00


	//----- nvinfo : EIATTR_KPARAM_INFO
	.align		4
.L_9:
        /*0018*/ 	.byte	0x04, 0x17
        /*001a*/ 	.short	(.L_11 - .L_10)
.L_10:
        /*001c*/ 	.word	0x00000000
        /*0020*/ 	.short	0x0002
        /*0022*/ 	.short	0x0010
        /*0024*/ 	.byte	0x00, 0xf0, 0x11, 0x00


	//----- nvinfo : EIATTR_KPARAM_INFO
	.align		4
.L_11:
        /*0028*/ 	.byte	0x04, 0x17
        /*002a*/ 	.short	(.L_13 - .L_12)
.L_12:
        /*002c*/ 	.word	0x00000000
        /*0030*/ 	.short	0x0001
        /*0032*/ 	.short	0x0008
        /*0034*/ 	.byte	0x00, 0xf5, 0x21, 0x00


	//----- nvinfo : EIATTR_KPARAM_INFO
	.align		4
.L_13:
        /*0038*/ 	.byte	0x04, 0x17
        /*003a*/ 	.short	(.L_15 - .L_14)
.L_14:
        /*003c*/ 	.word	0x00000000
        /*0040*/ 	.short	0x0000
        /*0042*/ 	.short	0x0000
        /*0044*/ 	.byte	0x00, 0xf5, 0x21, 0x00


	//----- nvinfo : EIATTR_SPARSE_MMA_MASK
	.align		4
.L_15:
        /*0048*/ 	.byte	0x03, 0x50
        /*004a*/ 	.short	0x0000


	//----- nvinfo : EIATTR_MAXREG_COUNT
	.align		4
        /*004c*/ 	.byte	0x03, 0x1b
        /*004e*/ 	.short	0x00ff


	//----- nvinfo : EIATTR_NUM_BARRIERS
	.align		4
        /*0050*/ 	.byte	0x02, 0x4c
        /*0052*/ 	.byte	0x01
	.zero		1


	//----- nvinfo : EIATTR_MERCURY_ISA_VERSION
	.align		4
        /*0054*/ 	.byte	0x03, 0x5f
        /*0056*/ 	.short	0x0101


	//----- nvinfo : EIATTR_VRC_CTA_INIT_COUNT
	.align		4
        /*0058*/ 	.byte	0x02, 0x4a
	.zero		1
	.zero		1


	//----- nvinfo : EIATTR_EXIT_INSTR_OFFSETS
	.align		4
        /*005c*/ 	.byte	0x04, 0x1c
        /*005e*/ 	.short	(.L_17 - .L_16)


	//   ....[0]....
.L_16:
        /*0060*/ 	.word	0x00000090


	//   ....[1]....
        /*0064*/ 	.word	0x00000270


	//   ....[2]....
        /*0068*/ 	.word	0x000002c0


	//----- nvinfo : EIATTR_CRS_STACK_SIZE
	.align		4
.L_17:
        /*006c*/ 	.byte	0x04, 0x1e
        /*006e*/ 	.short	(.L_19 - .L_18)
.L_18:
        /*0070*/ 	.word	0x00000000


	//----- nvinfo : EIATTR_CBANK_PARAM_SIZE
	.align		4
.L_19:
        /*0074*/ 	.byte	0x03, 0x19
        /*0076*/ 	.short	0x0018


	//----- nvinfo : EIATTR_PARAM_CBANK
	.align		4
        /*0078*/ 	.byte	0x04, 0x0a
        /*007a*/ 	.short	(.L_21 - .L_20)
	.align		4
.L_20:
        /*007c*/ 	.word	index@(.nv.constant0._Z16sumArrayElementKPiS_ji)
        /*0080*/ 	.short	0x0380
        /*0082*/ 	.short	0x0018


	//----- nvinfo : EIATTR_SW_WAR
	.align		4
.L_21:
        /*0084*/ 	.byte	0x04, 0x36
        /*0086*/ 	.short	(.L_23 - .L_22)
.L_22:
        /*0088*/ 	.word	0x00000008
.L_23:


//--------------------- .nv.callgraph             --------------------------
	.section	.nv.callgraph,"",@"SHT_CUDA_CALLGRAPH"
	.align	4
	.sectionentsize	8
	.align		4
        /*0000*/ 	.word	0x00000000
	.align		4
        /*0004*/ 	.word	0xffffffff
	.align		4
        /*0008*/ 	.word	0x00000000
	.align		4
        /*000c*/ 	.word	0xfffffffe
	.align		4
        /*0010*/ 	.word	0x00000000
	.align		4
        /*0014*/ 	.word	0xfffffffd
	.align		4
        /*0018*/ 	.word	0x00000000
	.align		4
        /*001c*/ 	.word	0xfffffffc


//--------------------- .text._Z16sumArrayElementKPiS_ji --------------------------
	.section	.text._Z16sumArrayElementKPiS_ji,"ax",@progbits
	.align	128
        .global         _Z16sumArrayElementKPiS_ji
        .type           _Z16sumArrayElementKPiS_ji,@function
        .size           _Z16sumArrayElementKPiS_ji,(.L_x_5 - _Z16sumArrayElementKPiS_ji)
        .other          _Z16sumArrayElementKPiS_ji,@"STO_CUDA_ENTRY STV_DEFAULT"
_Z16sumArrayElementKPiS_ji:
.text._Z16sumArrayElementKPiS_ji:
[----:B------:R-:W-:Y:S01]  /*0000*/  LDC R1, c[0x0][0x37c] ;  /* 0x0000df00ff017b82 */ /* 0x000fe20000000800 */
[----:B------:R-:W0:Y:S01]  /*0010*/  S2R R13, SR_CTAID.X ;  /* 0x00000000000d7919 */ /* 0x000e220000002500 */
[----:B------:R-:W1:Y:S01]  /*0020*/  LDCU UR4, c[0x0][0x360] ;  /* 0x00006c00ff0477ac */ /* 0x000e620008000800 */
[----:B------:R-:W2:Y:S01]  /*0030*/  S2R R11, SR_TID.X ;  /* 0x00000000000b7919 */ /* 0x000ea20000002100 */
[----:B------:R-:W3:Y:S01]  /*0040*/  LDCU UR5, c[0x0][0x390] ;  /* 0x00007200ff0577ac */ /* 0x000ee20008000800 */
[----:B-1----:R-:W-:Y:S02]  /*0050*/  IMAD.U32 R8, RZ, RZ, UR4 ;  /* 0x00000004ff087e24 */ /* 0x002fe4000f8e00ff */
[----:B0-----:R-:W-:-:S04]  /*0060*/  IMAD R0, R13, UR4, RZ ;  /* 0x000000040d007c24 */ /* 0x001fc8000f8e02ff */
[----:B--2---:R-:W-:-:S05]  /*0070*/  IMAD.IADD R3, R0, 0x1, R11 ;  /* 0x0000000100037824 */ /* 0x004fca00078e020b */
[----:B---3--:R-:W-:-:S13]  /*0080*/  ISETP.GE.U32.AND P0, PT, R3, UR5, PT ;  /* 0x0000000503007c0c */ /* 0x008fda000bf06070 */
[----:B------:R-:W-:Y:S05]  /*0090*/  @P0 EXIT ;  /* 0x000000000000094d */ /* 0x000fea0003800000 */
[----:B------:R-:W0:Y:S01]  /*00a0*/  LDC.64 R4, c[0x0][0x380] ;  /* 0x0000e000ff047b82 */ /* 0x000e220000000a00 */
[----:B------:R-:W1:Y:S01]  /*00b0*/  LDCU.64 UR4, c[0x0][0x358] ;  /* 0x00006b00ff0477ac */ /* 0x000e620008000a00 */
[----:B------:R-:W2:Y:S01]  /*00c0*/  LDCU UR6, c[0x0][0x394] ;  /* 0x00007280ff0677ac */ /* 0x000ea20008000800 */
[----:B0-----:R-:W-:-:S05]  /*00d0*/  IMAD.WIDE R4, R3, 0x4, R4 ;  /* 0x0000000403047825 */ /* 0x001fca00078e0204 */
[----:B------:R-:W0:Y:S01]  /*00e0*/  LDC.64 R2, c[0x0][0x380] ;  /* 0x0000e000ff027b82 */ /* 0x000e220000000a00 */
[----:B-1----:R-:W2:Y:S01]  /*00f0*/  LDG.E R6, desc[UR4][R4.64] ;  /* 0x0000000404067981 */ /* 0x002ea2000c1e1900 */
[----:B0-----:R-:W-:-:S04]  /*0100*/  LEA R2, P1, R0, R2, 0x2 ;  /* 0x0000000200027211 */ /* 0x001fc800078210ff */
[----:B------:R-:W-:Y:S02]  /*0110*/  LEA.HI.X R3, R0, R3, RZ, 0x2, P1 ;  /* 0x0000000300037211 */ /* 0x000fe400008f14ff */
[----:B--2---:R-:W-:-:S04]  /*0120*/  ISETP.NE.AND P0, PT, R6, UR6, PT ;  /* 0x0000000606007c0c */ /* 0x004fc8000bf05270 */
[----:B------:R-:W-:Y:S02]  /*0130*/  SEL R7, RZ, 0x1, P0 ;  /* 0x00000001ff077807 */ /* 0x000fe40000000000 */
[----:B------:R-:W-:-:S03]  /*0140*/  ISETP.GE.U32.AND P0, PT, R8, 0x2, PT ;  /* 0x000000020800780c */ /* 0x000fc60003f06070 */
[----:B------:R0:W-:Y:S10]  /*0150*/  STG.E desc[UR4][R4.64], R7 ;  /* 0x0000000704007986 */ /* 0x0001f4000c101904 */
[----:B------:R-:W-:Y:S05]  /*0160*/  @!P0 BRA `(.L_x_0) ;  /* 0x00000000003c8947 */ /* 0x000fea0003800000 */
[----:B0-----:R-:W-:-:S07]  /*0170*/  IMAD.WIDE.U32 R4, R11, 0x4, R2 ;  /* 0x000000040b047825 */ /* 0x001fce00078e0002 */
.L_x_3:
[----:B------:R-:W-:Y:S01]  /*0180*/  SHF.R.U32.HI R0, RZ, 0x1, R8 ;  /* 0x00000001ff007819 */ /* 0x000fe20000011608 */
[----:B------:R-:W-:Y:S03]  /*0190*/  BSSY.RECONVERGENT B0, `(.L_x_1) ;  /* 0x0000008000007945 */ /* 0x000fe60003800200 */
[----:B------:R-:W-:-:S13]  /*01a0*/  ISETP.GE.U32.AND P0, PT, R11, R0, PT ;  /* 0x000000000b00720c */ /* 0x000fda0003f06070 */
[----:B0-----:R-:W-:Y:S05]  /*01b0*/  @P0 BRA `(.L_x_2) ;  /* 0x0000000000140947 */ /* 0x001fea0003800000 */
[----:B------:R-:W-:Y:S01]  /*01c0*/  IMAD.WIDE.U32 R6, R0, 0x4, R4 ;  /* 0x0000000400067825 */ /* 0x000fe200078e0004 */
[----:B------:R-:W2:Y:S05]  /*01d0*/  LDG.E R9, desc[UR4][R4.64] ;  /* 0x0000000404097981 */ /* 0x000eaa000c1e1900 */
[----:B------:R-:W2:Y:S02]  /*01e0*/  LDG.E R6, desc[UR4][R6.64] ;  /* 0x0000000406067981 */ /* 0x000ea4000c1e1900 */
[----:B--2---:R-:W-:-:S05]  /*01f0*/  IMAD.IADD R9, R6, 0x1, R9 ;  /* 0x0000000106097824 */ /* 0x004fca00078e0209 */
[----:B------:R0:W-:Y:S02]  /*0200*/  STG.E desc[UR4][R4.64], R9 ;  /* 0x0000000904007986 */ /* 0x0001e4000c101904 */
.L_x_2:
[----:B------:R-:W-:Y:S05]  /*0210*/  BSYNC.RECONVERGENT B0 ;  /* 0x0000000000007941 */ /* 0x000fea0003800200 */
.L_x_1:
[----:B------:R-:W-:Y:S01]  /*0220*/  BAR.SYNC.DEFER_BLOCKING 0x0 ;  /* 0x0000000000007b1d */ /* 0x000fe20000010000 */
[----:B------:R-:W-:Y:S01]  /*0230*/  ISETP.GT.U32.AND P0, PT, R8, 0x3, PT ;  /* 0x000000030800780c */ /* 0x000fe20003f04070 */
[----:B------:R-:W-:-:S12]  /*0240*/  IMAD.MOV.U32 R8, RZ, RZ, R0 ;  /* 0x000000ffff087224 */ /* 0x000fd800078e0000 */
[----:B------:R-:W-:Y:S05]  /*0250*/  @P0 BRA `(.L_x_3) ;  /* 0xfffffffc00c80947 */ /* 0x000fea000383ffff */
.L_x_0:
[----:B------:R-:W-:-:S13]  /*0260*/  ISETP.NE.AND P0, PT, R11, RZ, PT ;  /* 0x000000ff0b00720c */ /* 0x000fda0003f05270 */
[----:B------:R-:W-:Y:S05]  /*0270*/  @P0 EXIT ;  /* 0x000000000000094d */ /* 0x000fea0003800000 */
[----:B------:R-:W2:Y:S01]  /*0280*/  LDG.E R3, desc[UR4][R2.64] ;  /* 0x0000000402037981 */ /* 0x000ea2000c1e1900 */
[----:B0-----:R-:W0:Y:S02]  /*0290*/  LDC.64 R4, c[0x0][0x388] ;  /* 0x0000e200ff047b82 */ /* 0x001e240000000a00 */
[----:B0-----:R-:W-:-:S05]  /*02a0*/  IMAD.WIDE.U32 R4, R13, 0x4, R4 ;  /* 0x000000040d047825 */ /* 0x001fca00078e0004 */
[----:B--2---:R-:W-:Y:S01]  /*02b0*/  STG.E desc[UR4][R4.64], R3 ;  /* 0x0000000304007986 */ /* 0x004fe2000c101904 */
[----:B------:R-:W-:Y:S05]  /*02c0*/  EXIT ;  /* 0x000000000000794d */ /* 0x000fea0003800000 */
.L_x_4:
[----:B------:R-:W-:-:S00]  /*02d0*/  BRA `(.L_x_4) ;  /* 0xfffffffc00fc7947 */ /* 0x000fc0000383ffff */
[----:B------:R-:W-:-:S00]  /*02e0*/  NOP ;  /* 0x0000000000007918 */ /* 0x000fc00000000000 */
        /* <DEDUP_REMOVED lines=9> */
.L_x_5:


//--------------------- .nv.shared.reserved.0     --------------------------
	.section	.nv.shared.reserved.0,"aw",@nobits
	.weak		__nv_reservedSMEM_offset_0_alias
	.size		__nv_reservedSMEM_offset_0_alias, 0, 64
	.other		__nv_reservedSMEM_offset_0_alias,@"STO_CUDA_RESERVED_SHARED STV_DEFAULT"
__nv_reservedSMEM_offset_0_alias:
	.zero		0
	.zero		64


//--------------------- .nv.constant0._Z16sumArrayElementKPiS_ji --------------------------
	.section	.nv.constant0._Z16sumArrayElementKPiS_ji,"a",@progbits
	.sectionflags	@""
	.align	4
.nv.constant0._Z16sumArrayElementKPiS_ji:
	.zero		920


//--------------------- SYMBOLS --------------------------

	.type		.nv.reservedSmem.offset0,@object
	.size		.nv.reservedSmem.offset0,0x4
